//
// Generated by NVIDIA NVVM Compiler
//
// Compiler Build ID: CL-36424714
// Cuda compilation tools, release 13.0, V13.0.88
// Based on NVVM 20.0.0
//

.version 9.0
.target sm_100
.address_size 64

	// .globl	_Z16histogram_kernelPKcPjjii
.extern .shared .align 16 .b8 shared_hist[];

.visible .entry _Z16histogram_kernelPKcPjjii(
	.param .u64 .ptr .align 1 _Z16histogram_kernelPKcPjjii_param_0,
	.param .u64 .ptr .align 1 _Z16histogram_kernelPKcPjjii_param_1,
	.param .u32 _Z16histogram_kernelPKcPjjii_param_2,
	.param .u32 _Z16histogram_kernelPKcPjjii_param_3,
	.param .u32 _Z16histogram_kernelPKcPjjii_param_4
)
{
	.reg .pred 	%p<37>;
	.reg .b32 	%r<162>;
	.reg .b64 	%rd<9>;

	ld.param.u64 	%rd3, [_Z16histogram_kernelPKcPjjii_param_0];
	ld.param.u64 	%rd4, [_Z16histogram_kernelPKcPjjii_param_1];
	ld.param.u32 	%r20, [_Z16histogram_kernelPKcPjjii_param_2];
	ld.param.u32 	%r21, [_Z16histogram_kernelPKcPjjii_param_3];
	ld.param.u32 	%r22, [_Z16histogram_kernelPKcPjjii_param_4];
	sub.s32 	%r1, %r22, %r21;
	mov.u32 	%r161, %tid.x;
	and.b32  	%r3, %r161, 31;
	shl.b32 	%r23, %r1, 5;
	add.s32 	%r4, %r23, 32;
	setp.ge.s32 	%p1, %r161, %r4;
	@%p1 bra 	$L__BB0_3;
	mov.u32 	%r5, %ntid.x;
	mov.u32 	%r160, %r161;
$L__BB0_2:
	shl.b32 	%r24, %r160, 2;
	mov.u32 	%r25, shared_hist;
	add.s32 	%r26, %r25, %r24;
	mov.b32 	%r27, 0;
	st.shared.u32 	[%r26], %r27;
	add.s32 	%r160, %r160, %r5;
	setp.lt.s32 	%p2, %r160, %r4;
	@%p2 bra 	$L__BB0_2;
$L__BB0_3:
	bar.sync 	0;
	mov.u32 	%r28, %ctaid.x;
	mov.u32 	%r8, %ntid.x;
	mad.lo.s32 	%r29, %r28, %r8, %r161;
	shl.b32 	%r9, %r29, 3;
	setp.ge.u32 	%p3, %r9, %r20;
	cvt.s64.s32 	%rd5, %r9;
	cvta.to.global.u64 	%rd6, %rd3;
	add.s64 	%rd1, %rd6, %rd5;
	@%p3 bra 	$L__BB0_6;
	ld.global.u8 	%r10, [%rd1];
	setp.lt.s32 	%p4, %r10, %r21;
	setp.lt.s32 	%p5, %r22, %r10;
	or.pred  	%p6, %p4, %p5;
	@%p6 bra 	$L__BB0_6;
	sub.s32 	%r30, %r10, %r21;
	shl.b32 	%r31, %r30, 7;
	shl.b32 	%r32, %r3, 2;
	or.b32  	%r33, %r31, %r32;
	mov.u32 	%r34, shared_hist;
	add.s32 	%r35, %r34, %r33;
	atom.shared.add.u32 	%r36, [%r35], 1;
$L__BB0_6:
	add.s32 	%r37, %r9, 1;
	setp.ge.u32 	%p7, %r37, %r20;
	@%p7 bra 	$L__BB0_9;
	ld.global.u8 	%r11, [%rd1+1];
	setp.lt.s32 	%p8, %r11, %r21;
	setp.lt.s32 	%p9, %r22, %r11;
	or.pred  	%p10, %p8, %p9;
	@%p10 bra 	$L__BB0_9;
	sub.s32 	%r38, %r11, %r21;
	shl.b32 	%r39, %r38, 7;
	shl.b32 	%r40, %r3, 2;
	or.b32  	%r41, %r39, %r40;
	mov.u32 	%r42, shared_hist;
	add.s32 	%r43, %r42, %r41;
	atom.shared.add.u32 	%r44, [%r43], 1;
$L__BB0_9:
	add.s32 	%r45, %r9, 2;
	setp.ge.u32 	%p11, %r45, %r20;
	@%p11 bra 	$L__BB0_12;
	ld.global.u8 	%r12, [%rd1+2];
	setp.lt.s32 	%p12, %r12, %r21;
	setp.lt.s32 	%p13, %r22, %r12;
	or.pred  	%p14, %p12, %p13;
	@%p14 bra 	$L__BB0_12;
	sub.s32 	%r46, %r12, %r21;
	shl.b32 	%r47, %r46, 7;
	shl.b32 	%r48, %r3, 2;
	or.b32  	%r49, %r47, %r48;
	mov.u32 	%r50, shared_hist;
	add.s32 	%r51, %r50, %r49;
	atom.shared.add.u32 	%r52, [%r51], 1;
$L__BB0_12:
	add.s32 	%r53, %r9, 3;
	setp.ge.u32 	%p15, %r53, %r20;
	@%p15 bra 	$L__BB0_15;
	ld.global.u8 	%r13, [%rd1+3];
	setp.lt.s32 	%p16, %r13, %r21;
	setp.lt.s32 	%p17, %r22, %r13;
	or.pred  	%p18, %p16, %p17;
	@%p18 bra 	$L__BB0_15;
	sub.s32 	%r54, %r13, %r21;
	shl.b32 	%r55, %r54, 7;
	shl.b32 	%r56, %r3, 2;
	or.b32  	%r57, %r55, %r56;
	mov.u32 	%r58, shared_hist;
	add.s32 	%r59, %r58, %r57;
	atom.shared.add.u32 	%r60, [%r59], 1;
$L__BB0_15:
	add.s32 	%r61, %r9, 4;
	setp.ge.u32 	%p19, %r61, %r20;
	@%p19 bra 	$L__BB0_18;
	ld.global.u8 	%r14, [%rd1+4];
	setp.lt.s32 	%p20, %r14, %r21;
	setp.lt.s32 	%p21, %r22, %r14;
	or.pred  	%p22, %p20, %p21;
	@%p22 bra 	$L__BB0_18;
	sub.s32 	%r62, %r14, %r21;
	shl.b32 	%r63, %r62, 7;
	shl.b32 	%r64, %r3, 2;
	or.b32  	%r65, %r63, %r64;
	mov.u32 	%r66, shared_hist;
	add.s32 	%r67, %r66, %r65;
	atom.shared.add.u32 	%r68, [%r67], 1;
$L__BB0_18:
	add.s32 	%r69, %r9, 5;
	setp.ge.u32 	%p23, %r69, %r20;
	@%p23 bra 	$L__BB0_21;
	ld.global.u8 	%r15, [%rd1+5];
	setp.lt.s32 	%p24, %r15, %r21;
	setp.lt.s32 	%p25, %r22, %r15;
	or.pred  	%p26, %p24, %p25;
	@%p26 bra 	$L__BB0_21;
	sub.s32 	%r70, %r15, %r21;
	shl.b32 	%r71, %r70, 7;
	shl.b32 	%r72, %r3, 2;
	or.b32  	%r73, %r71, %r72;
	mov.u32 	%r74, shared_hist;
	add.s32 	%r75, %r74, %r73;
	atom.shared.add.u32 	%r76, [%r75], 1;
$L__BB0_21:
	add.s32 	%r77, %r9, 6;
	setp.ge.u32 	%p27, %r77, %r20;
	@%p27 bra 	$L__BB0_24;
	ld.global.u8 	%r16, [%rd1+6];
	setp.lt.s32 	%p28, %r16, %r21;
	setp.lt.s32 	%p29, %r22, %r16;
	or.pred  	%p30, %p28, %p29;
	@%p30 bra 	$L__BB0_24;
	sub.s32 	%r78, %r16, %r21;
	shl.b32 	%r79, %r78, 7;
	shl.b32 	%r80, %r3, 2;
	or.b32  	%r81, %r79, %r80;
	mov.u32 	%r82, shared_hist;
	add.s32 	%r83, %r82, %r81;
	atom.shared.add.u32 	%r84, [%r83], 1;
$L__BB0_24:
	add.s32 	%r85, %r9, 7;
	setp.ge.u32 	%p31, %r85, %r20;
	@%p31 bra 	$L__BB0_27;
	ld.global.u8 	%r17, [%rd1+7];
	setp.lt.s32 	%p32, %r17, %r21;
	setp.lt.s32 	%p33, %r22, %r17;
	or.pred  	%p34, %p32, %p33;
	@%p34 bra 	$L__BB0_27;
	sub.s32 	%r86, %r17, %r21;
	shl.b32 	%r87, %r86, 7;
	shl.b32 	%r88, %r3, 2;
	or.b32  	%r89, %r87, %r88;
	mov.u32 	%r90, shared_hist;
	add.s32 	%r91, %r90, %r89;
	atom.shared.add.u32 	%r92, [%r91], 1;
$L__BB0_27:
	bar.sync 	0;
	setp.gt.s32 	%p35, %r161, %r1;
	@%p35 bra 	$L__BB0_30;
	cvta.to.global.u64 	%rd2, %rd4;
	mov.u32 	%r94, shared_hist;
$L__BB0_29:
	shl.b32 	%r93, %r161, 7;
	add.s32 	%r95, %r94, %r93;
	ld.shared.v4.u32 	{%r96, %r97, %r98, %r99}, [%r95];
	add.s32 	%r100, %r97, %r96;
	add.s32 	%r101, %r98, %r100;
	add.s32 	%r102, %r99, %r101;
	ld.shared.v4.u32 	{%r103, %r104, %r105, %r106}, [%r95+16];
	add.s32 	%r107, %r103, %r102;
	add.s32 	%r108, %r104, %r107;
	add.s32 	%r109, %r105, %r108;
	add.s32 	%r110, %r106, %r109;
	ld.shared.v4.u32 	{%r111, %r112, %r113, %r114}, [%r95+32];
	add.s32 	%r115, %r111, %r110;
	add.s32 	%r116, %r112, %r115;
	add.s32 	%r117, %r113, %r116;
	add.s32 	%r118, %r114, %r117;
	ld.shared.v4.u32 	{%r119, %r120, %r121, %r122}, [%r95+48];
	add.s32 	%r123, %r119, %r118;
	add.s32 	%r124, %r120, %r123;
	add.s32 	%r125, %r121, %r124;
	add.s32 	%r126, %r122, %r125;
	ld.shared.v4.u32 	{%r127, %r128, %r129, %r130}, [%r95+64];
	add.s32 	%r131, %r127, %r126;
	add.s32 	%r132, %r128, %r131;
	add.s32 	%r133, %r129, %r132;
	add.s32 	%r134, %r130, %r133;
	ld.shared.v4.u32 	{%r135, %r136, %r137, %r138}, [%r95+80];
	add.s32 	%r139, %r135, %r134;
	add.s32 	%r140, %r136, %r139;
	add.s32 	%r141, %r137, %r140;
	add.s32 	%r142, %r138, %r141;
	ld.shared.v4.u32 	{%r143, %r144, %r145, %r146}, [%r95+96];
	add.s32 	%r147, %r143, %r142;
	add.s32 	%r148, %r144, %r147;
	add.s32 	%r149, %r145, %r148;
	add.s32 	%r150, %r146, %r149;
	ld.shared.v4.u32 	{%r151, %r152, %r153, %r154}, [%r95+112];
	add.s32 	%r155, %r151, %r150;
	add.s32 	%r156, %r152, %r155;
	add.s32 	%r157, %r153, %r156;
	add.s32 	%r158, %r154, %r157;
	mul.wide.s32 	%rd7, %r161, 4;
	add.s64 	%rd8, %rd2, %rd7;
	atom.global.add.u32 	%r159, [%rd8], %r158;
	add.s32 	%r161, %r161, %r8;
	setp.le.s32 	%p36, %r161, %r1;
	@%p36 bra 	$L__BB0_29;
$L__BB0_30:
	ret;

}


// ===== COMPILED SASS (sm_100) =====

	.target	sm_100

	.elftype	@"ET_EXEC"


//--------------------- .note.nv.tkinfo           --------------------------
	.section	.note.nv.tkinfo,"",@"SHT_NOTE"
	.sectionflags	@"SHF_NOTE_NV_TKINFO"
	.tkinfo
        /*0018*/ 	.word	0x00000002
        /*0030*/ 	.string	""
        /*0030*/ 	.string	"ptxas"
        /*0030*/ 	.string	"Cuda compilation tools, release 13.0, V13.0.88"
        /*0030*/ 	.string	"Build cuda_13.0.r13.0/compiler.36424714_0"
        /*0030*/ 	.string	"-arch sm_100 -m 64 "



//--------------------- .note.nv.cuinfo           --------------------------
	.section	.note.nv.cuinfo,"",@"SHT_NOTE"
	.sectionflags	@"SHF_NOTE_NV_CUINFO"
        /*0018*/ 	.short	0x0002
        /*001a*/ 	.short	0x0064
        /*001c*/ 	.short	0x0082
	.zero		2


//--------------------- .nv.info                  --------------------------
	.section	.nv.info,"",@"SHT_CUDA_INFO"
	.align	4


	//----- nvinfo : EIATTR_REGCOUNT
	.align		4
        /*0000*/ 	.byte	0x04, 0x2f
        /*0002*/ 	.short	(.L_1 - .L_0)
	.align		4
.L_0:
        /*0004*/ 	.word	index@(_Z16histogram_kernelPKcPjjii)
        /*0008*/ 	.word	0x00000020


	//----- nvinfo : EIATTR_FRAME_SIZE
	.align		4
.L_1:
        /*000c*/ 	.byte	0x04, 0x11
        /*000e*/ 	.short	(.L_3 - .L_2)
	.align		4
.L_2:
        /*0010*/ 	.word	index@(_Z16histogram_kernelPKcPjjii)
        /*0014*/ 	.word	0x00000000


	//----- nvinfo : EIATTR_MIN_STACK_SIZE
	.align		4
.L_3:
        /*0018*/ 	.byte	0x04, 0x12
        /*001a*/ 	.short	(.L_5 - .L_4)
	.align		4
.L_4:
        /*001c*/ 	.word	index@(_Z16histogram_kernelPKcPjjii)
        /*0020*/ 	.word	0x00000000
.L_5:


//--------------------- .nv.compat                --------------------------
	.section	.nv.compat,"",@"SHT_CUDA_COMPAT_INFO"
	.align	4
        /*0000*/ 	.byte	0x02, 0x09, 0x00, 0x00, 0x02, 0x02, 0x01, 0x00, 0x02, 0x05, 0x05, 0x00, 0x03, 0x07, 0x01, 0x01
        /*0010*/ 	.byte	0x02, 0x03, 0x00, 0x00, 0x02, 0x06, 0x01, 0x00, 0x04, 0x0b, 0x08, 0x00, 0x09, 0x00, 0x00, 0x00
        /*0020*/ 	.byte	0x00, 0x00, 0x00, 0x00


//--------------------- .nv.info._Z16histogram_kernelPKcPjjii --------------------------
	.section	.nv.info._Z16histogram_kernelPKcPjjii,"",@"SHT_CUDA_INFO"
	.sectionflags	@""
	.align	4


	//----- nvinfo : EIATTR_CUDA_API_VERSION
	.align		4
        /*0000*/ 	.byte	0x04, 0x37
        /*0002*/ 	.short	(.L_7 - .L_6)
.L_6:
        /*0004*/ 	.word	0x00000082


	//----- nvinfo : EIATTR_KPARAM_INFO
	.align		4
.L_7:
        /*0008*/ 	.byte	0x04, 0x17
        /*000a*/ 	.short	(.L_9 - .L_8)
.L_8:
        /*000c*/ 	.word	0x00000000
        /*0010*/ 	.short	0x0004
        /*0012*/ 	.short	0x0018
        /*0014*/ 	.byte	0x00, 0xf0, 0x11, 0x00


	//----- nvinfo : EIATTR_KPARAM_INFO
	.align		4
.L_9:
        /*0018*/ 	.byte	0x04, 0x17
        /*001a*/ 	.short	(.L_11 - .L_10)
.L_10:
        /*001c*/ 	.word	0x00000000
        /*0020*/ 	.short	0x0003
        /*0022*/ 	.short	0x0014
        /*0024*/ 	.byte	0x00, 0xf0, 0x11, 0x00


	//----- nvinfo : EIATTR_KPARAM_INFO
	.align		4
.L_11:
        /*0028*/ 	.byte	0x04, 0x17
        /*002a*/ 	.short	(.L_13 - .L_12)
.L_12:
        /*002c*/ 	.word	0x00000000
        /*0030*/ 	.short	0x0002
        /*0032*/ 	.short	0x0010
        /*0034*/ 	.byte	0x00, 0xf0, 0x11, 0x00


	//----- nvinfo : EIATTR_KPARAM_INFO
	.align		4
.L_13:
        /*0038*/ 	.byte	0x04, 0x17
        /*003a*/ 	.short	(.L_15 - .L_14)
.L_14:
        /*003c*/ 	.word	0x00000000
        /*0040*/ 	.short	0x0001
        /*0042*/ 	.short	0x0008
        /*0044*/ 	.byte	0x00, 0xf5, 0x21, 0x00


	//----- nvinfo : EIATTR_KPARAM_INFO
	.align		4
.L_15:
        /*0048*/ 	.byte	0x04, 0x17
        /*004a*/ 	.short	(.L_17 - .L_16)
.L_16:
        /*004c*/ 	.word	0x00000000
        /*0050*/ 	.short	0x0000
        /*0052*/ 	.short	0x0000
        /*0054*/ 	.byte	0x00, 0xf5, 0x21, 0x00


	//----- nvinfo : EIATTR_SPARSE_MMA_MASK
	.align		4
.L_17:
        /*0058*/ 	.byte	0x03, 0x50
        /*005a*/ 	.short	0x0000


	//----- nvinfo : EIATTR_MAXREG_COUNT
	.align		4
        /*005c*/ 	.byte	0x03, 0x1b
        /*005e*/ 	.short	0x00ff


	//----- nvinfo : EIATTR_NUM_BARRIERS
	.align		4
        /*0060*/ 	.byte	0x02, 0x4c
        /*0062*/ 	.byte	0x01
	.zero		1


	//----- nvinfo : EIATTR_MERCURY_ISA_VERSION
	.align		4
        /*0064*/ 	.byte	0x03, 0x5f
        /*0066*/ 	.short	0x0101


	//----- nvinfo : EIATTR_VRC_CTA_INIT_COUNT
	.align		4
        /*0068*/ 	.byte	0x02, 0x4a
	.zero		1
	.zero		1


	//----- nvinfo : EIATTR_EXIT_INSTR_OFFSETS
	.align		4
        /*006c*/ 	.byte	0x04, 0x1c
        /*006e*/ 	.short	(.L_19 - .L_18)


	//   ....[0]....
.L_18:
        /*0070*/ 	.word	0x00000a00


	//   ....[1]....
        /*0074*/ 	.word	0x00000c30


	//----- nvinfo : EIATTR_CRS_STACK_SIZE
	.align		4
.L_19:
        /*0078*/ 	.byte	0x04, 0x1e
        /*007a*/ 	.short	(.L_21 - .L_20)
.L_20:
        /*007c*/ 	.word	0x00000000


	//----- nvinfo : EIATTR_CBANK_PARAM_SIZE
	.align		4
.L_21:
        /*0080*/ 	.byte	0x03, 0x19
        /*0082*/ 	.short	0x001c


	//----- nvinfo : EIATTR_PARAM_CBANK
	.align		4
        /*0084*/ 	.byte	0x04, 0x0a
        /*0086*/ 	.short	(.L_23 - .L_22)
	.align		4
.L_22:
        /*0088*/ 	.word	index@(.nv.constant0._Z16histogram_kernelPKcPjjii)
        /*008c*/ 	.short	0x0380
        /*008e*/ 	.short	0x001c


	//----- nvinfo : EIATTR_SW_WAR
	.align		4
.L_23:
        /*0090*/ 	.byte	0x04, 0x36
        /*0092*/ 	.short	(.L_25 - .L_24)
.L_24:
        /*0094*/ 	.word	0x00000008
.L_25:


//--------------------- .nv.callgraph             --------------------------
	.section	.nv.callgraph,"",@"SHT_CUDA_CALLGRAPH"
	.align	4
	.sectionentsize	8
	.align		4
        /*0000*/ 	.word	0x00000000
	.align		4
        /*0004*/ 	.word	0xffffffff
	.align		4
        /*0008*/ 	.word	0x00000000
	.align		4
        /*000c*/ 	.word	0xfffffffe
	.align		4
        /*0010*/ 	.word	0x00000000
	.align		4
        /*0014*/ 	.word	0xfffffffd
	.align		4
        /*0018*/ 	.word	0x00000000
	.align		4
        /*001c*/ 	.word	0xfffffffc


//--------------------- .text._Z16histogram_kernelPKcPjjii --------------------------
	.section	.text._Z16histogram_kernelPKcPjjii,"ax",@progbits
	.align	128
        .global         _Z16histogram_kernelPKcPjjii
        .type           _Z16histogram_kernelPKcPjjii,@function
        .size           _Z16histogram_kernelPKcPjjii,(.L_x_21 - _Z16histogram_kernelPKcPjjii)
        .other          _Z16histogram_kernelPKcPjjii,@"STO_CUDA_ENTRY STV_DEFAULT"
_Z16histogram_kernelPKcPjjii:
.text._Z16histogram_kernelPKcPjjii:
[----:B------:R-:W-:Y:S01]  /*0000*/  LDC R1, c[0x0][0x37c] ;  /* 0x0000df00ff017b82 */ /* 0x000fe20000000800 */
[----:B------:R-:W0:Y:S01]  /*0010*/  S2R R3, SR_TID.X ;  /* 0x0000000000037919 */ /* 0x000e220000002100 */
[----:B------:R-:W1:Y:S01]  /*0020*/  LDCU UR7, c[0x0][0x398] ;  /* 0x00007300ff0777ac */ /* 0x000e620008000800 */
[----:B------:R-:W-:Y:S01]  /*0030*/  BSSY.RECONVERGENT B0, `(.L_x_0) ;  /* 0x0000010000007945 */ /* 0x000fe20003800200 */
[----:B------:R-:W1:Y:S02]  /*0040*/  LDCU UR10, c[0x0][0x394] ;  /* 0x00007280ff0a77ac */ /* 0x000e640008000800 */
[----:B-1----:R-:W-:-:S04]  /*0050*/  UIADD3 UR6, UPT, UPT, UR7, -UR10, URZ ;  /* 0x8000000a07067290 */ /* 0x002fc8000fffe0ff */
[----:B------:R-:W-:-:S06]  /*0060*/  ULEA UR4, UR6, 0x20, 0x5 ;  /* 0x0000002006047891 */ /* 0x000fcc000f8e28ff */
[----:B0-----:R-:W-:-:S13]  /*0070*/  ISETP.GE.AND P0, PT, R3, UR4, PT ;  /* 0x0000000403007c0c */ /* 0x001fda000bf06270 */
[----:B------:R-:W-:Y:S05]  /*0080*/  @P0 BRA `(.L_x_1) ;  /* 0x0000000000280947 */ /* 0x000fea0003800000 */
[----:B------:R-:W0:Y:S01]  /*0090*/  S2R R5, SR_CgaCtaId ;  /* 0x0000000000057919 */ /* 0x000e220000008800 */
[----:B------:R-:W1:Y:S01]  /*00a0*/  LDC R7, c[0x0][0x360] ;  /* 0x0000d800ff077b82 */ /* 0x000e620000000800 */
[----:B------:R-:W-:Y:S01]  /*00b0*/  MOV R2, 0x400 ;  /* 0x0000040000027802 */ /* 0x000fe20000000f00 */
[----:B------:R-:W-:-:S03]  /*00c0*/  IMAD.MOV.U32 R0, RZ, RZ, R3 ;  /* 0x000000ffff007224 */ /* 0x000fc600078e0003 */
[----:B0-----:R-:W-:-:S07]  /*00d0*/  LEA R5, R5, R2, 0x18 ;  /* 0x0000000205057211 */ /* 0x001fce00078ec0ff */
.L_x_2:
[----:B------:R-:W-:Y:S02]  /*00e0*/  IMAD R2, R0, 0x4, R5 ;  /* 0x0000000400027824 */ /* 0x000fe400078e0205 */
[----:B-1----:R-:W-:-:S03]  /*00f0*/  IMAD.IADD R0, R7, 0x1, R0 ;  /* 0x0000000107007824 */ /* 0x002fc600078e0200 */
[----:B------:R0:W-:Y:S02]  /*0100*/  STS [R2], RZ ;  /* 0x000000ff02007388 */ /* 0x0001e40000000800 */
[----:B------:R-:W-:-:S13]  /*0110*/  ISETP.GE.AND P0, PT, R0, UR4, PT ;  /* 0x0000000400007c0c */ /* 0x000fda000bf06270 */
[----:B0-----:R-:W-:Y:S05]  /*0120*/  @!P0 BRA `(.L_x_2) ;  /* 0xfffffffc00ec8947 */ /* 0x001fea000383ffff */
.L_x_1:
[----:B------:R-:W-:Y:S05]  /*0130*/  BSYNC.RECONVERGENT B0 ;  /* 0x0000000000007941 */ /* 0x000fea0003800200 */
.L_x_0:
[----:B------:R-:W0:Y:S01]  /*0140*/  S2UR UR4, SR_CTAID.X ;  /* 0x00000000000479c3 */ /* 0x000e220000002500 */
[----:B------:R-:W1:Y:S01]  /*0150*/  LDCU UR11, c[0x0][0x390] ;  /* 0x00007200ff0b77ac */ /* 0x000e620008000800 */
[----:B------:R-:W-:Y:S01]  /*0160*/  BSSY.RECONVERGENT B0, `(.L_x_3) ;  /* 0x0000024000007945 */ /* 0x000fe20003800200 */
[----:B------:R-:W2:Y:S05]  /*0170*/  LDCU.64 UR8, c[0x0][0x380] ;  /* 0x00007000ff0877ac */ /* 0x000eaa0008000a00 */
[----:B------:R-:W0:Y:S02]  /*0180*/  LDC R0, c[0x0][0x360] ;  /* 0x0000d800ff007b82 */ /* 0x000e240000000800 */
[----:B0-----:R-:W-:-:S04]  /*0190*/  IMAD R2, R0, UR4, R3 ;  /* 0x0000000400027c24 */ /* 0x001fc8000f8e0203 */
[----:B------:R-:W-:-:S04]  /*01a0*/  IMAD.SHL.U32 R8, R2, 0x8, RZ ;  /* 0x0000000802087824 */ /* 0x000fc800078e00ff */
[C---:B------:R-:W-:Y:S02]  /*01b0*/  VIADD R5, R8.reuse, 0x3 ;  /* 0x0000000308057836 */ /* 0x040fe40000000000 */
[C---:B------:R-:W-:Y:S02]  /*01c0*/  VIADD R4, R8.reuse, 0x2 ;  /* 0x0000000208047836 */ /* 0x040fe40000000000 */
[C---:B------:R-:W-:Y:S01]  /*01d0*/  VIADD R2, R8.reuse, 0x1 ;  /* 0x0000000108027836 */ /* 0x040fe20000000000 */
[----:B------:R-:W-:Y:S01]  /*01e0*/  BAR.SYNC.DEFER_BLOCKING 0x0 ;  /* 0x0000000000007b1d */ /* 0x000fe20000010000 */
[----:B-1----:R-:W-:Y:S01]  /*01f0*/  ISETP.GE.U32.AND P3, PT, R5, UR11, PT ;  /* 0x0000000b05007c0c */ /* 0x002fe2000bf66070 */
[----:B------:R-:W-:Y:S01]  /*0200*/  VIADD R5, R8, 0x5 ;  /* 0x0000000508057836 */ /* 0x000fe20000000000 */
[----:B------:R-:W-:Y:S02]  /*0210*/  ISETP.GE.U32.AND P2, PT, R4, UR11, PT ;  /* 0x0000000b04007c0c */ /* 0x000fe4000bf46070 */
[----:B--2---:R-:W-:-:S02]  /*0220*/  IADD3 R4, P0, PT, R8, UR8, RZ ;  /* 0x0000000808047c10 */ /* 0x004fc4000ff1e0ff */
[----:B------:R-:W-:Y:S02]  /*0230*/  ISETP.GE.U32.AND P5, PT, R5, UR11, PT ;  /* 0x0000000b05007c0c */ /* 0x000fe4000bfa6070 */
[C---:B------:R-:W-:Y:S01]  /*0240*/  LEA.HI.X.SX32 R5, R8.reuse, UR9, 0x1, P0 ;  /* 0x0000000908057c11 */ /* 0x040fe200080f0eff */
[----:B------:R-:W0:Y:S01]  /*0250*/  LDCU.64 UR8, c[0x0][0x358] ;  /* 0x00006b00ff0877ac */ /* 0x000e220008000a00 */
[----:B------:R-:W-:Y:S02]  /*0260*/  ISETP.GE.U32.AND P0, PT, R8, UR11, PT ;  /* 0x0000000b08007c0c */ /* 0x000fe4000bf06070 */
[----:B------:R-:W-:Y:S01]  /*0270*/  ISETP.GE.U32.AND P1, PT, R2, UR11, PT ;  /* 0x0000000b02007c0c */ /* 0x000fe2000bf26070 */
[----:B------:R-:W-:-:S05]  /*0280*/  VIADD R2, R8, 0x4 ;  /* 0x0000000408027836 */ /* 0x000fca0000000000 */
[----:B------:R-:W-:Y:S01]  /*0290*/  ISETP.GE.U32.AND P4, PT, R2, UR11, PT ;  /* 0x0000000b02007c0c */ /* 0x000fe2000bf86070 */
[C---:B------:R-:W-:Y:S02]  /*02a0*/  VIADD R2, R8.reuse, 0x6 ;  /* 0x0000000608027836 */ /* 0x040fe40000000000 */
[----:B------:R-:W-:-:S03]  /*02b0*/  VIADD R8, R8, 0x7 ;  /* 0x0000000708087836 */ /* 0x000fc60000000000 */
[----:B------:R-:W-:Y:S02]  /*02c0*/  ISETP.GE.U32.AND P6, PT, R2, UR11, PT ;  /* 0x0000000b02007c0c */ /* 0x000fe4000bfc6070 */
[----:B------:R-:W-:Y:S01]  /*02d0*/  LOP3.LUT R2, R3, 0x1f, RZ, 0xc0, !PT ;  /* 0x0000001f03027812 */ /* 0x000fe200078ec0ff */
[----:B0-----:R-:W-:Y:S10]  /*02e0*/  @P0 BRA `(.L_x_4) ;  /* 0x00000000002c0947 */ /* 0x001ff40003800000 */
[----:B------:R-:W2:Y:S02]  /*02f0*/  LDG.E.U8 R7, desc[UR8][R4.64] ;  /* 0x0000000804077981 */ /* 0x000ea4000c1e1100 */
[----:B--2---:R-:W-:-:S04]  /*0300*/  ISETP.GT.AND P0, PT, R7, UR7, PT ;  /* 0x0000000707007c0c */ /* 0x004fc8000bf04270 */
[----:B------:R-:W-:-:S13]  /*0310*/  ISETP.LT.OR P0, PT, R7, UR10, P0 ;  /* 0x0000000a07007c0c */ /* 0x000fda0008701670 */
[----:B------:R-:W-:Y:S05]  /*0320*/  @P0 BRA `(.L_x_4) ;  /* 0x00000000001c0947 */ /* 0x000fea0003800000 */
[----:B------:R-:W0:Y:S01]  /*0330*/  S2UR UR5, SR_CgaCtaId ;  /* 0x00000000000579c3 */ /* 0x000e220000008800 */
[----:B------:R-:W-:Y:S01]  /*0340*/  VIADD R7, R7, -UR10 ;  /* 0x8000000a07077c36 */ /* 0x000fe20008000000 */
[----:B------:R-:W-:-:S03]  /*0350*/  UMOV UR4, 0x400 ;  /* 0x0000040000047882 */ /* 0x000fc60000000000 */
[----:B------:R-:W-:Y:S01]  /*0360*/  IMAD R6, R7, 0x20, R2 ;  /* 0x0000002007067824 */ /* 0x000fe200078e0202 */
[----:B0-----:R-:W-:-:S06]  /*0370*/  ULEA UR4, UR5, UR4, 0x18 ;  /* 0x0000000405047291 */ /* 0x001fcc000f8ec0ff */
[----:B------:R-:W-:-:S05]  /*0380*/  LEA R6, R6, UR4, 0x2 ;  /* 0x0000000406067c11 */ /* 0x000fca000f8e10ff */
[----:B------:R0:W-:Y:S02]  /*0390*/  ATOMS.POPC.INC.32 RZ, [R6+URZ] ;  /* 0x0000000006ff7f8c */ /* 0x0001e4000d8000ff */
.L_x_4:
[----:B------:R-:W-:Y:S05]  /*03a0*/  BSYNC.RECONVERGENT B0 ;  /* 0x0000000000007941 */ /* 0x000fea0003800200 */
.L_x_3:
[----:B------:R-:W-:Y:S01]  /*03b0*/  BSSY.RECONVERGENT B0, `(.L_x_5) ;  /* 0x000000e000007945 */ /* 0x000fe20003800200 */
[----:B------:R-:W-:-:S03]  /*03c0*/  ISETP.GE.U32.AND P0, PT, R8, UR11, PT ;  /* 0x0000000b08007c0c */ /* 0x000fc6000bf06070 */
[----:B------:R-:W-:Y:S10]  /*03d0*/  @P1 BRA `(.L_x_6) ;  /* 0x00000000002c1947 */ /* 0x000ff40003800000 */
[----:B------:R-:W2:Y:S02]  /*03e0*/  LDG.E.U8 R7, desc[UR8][R4.64+0x1] ;  /* 0x0000010804077981 */ /* 0x000ea4000c1e1100 */
[----:B--2---:R-:W-:-:S04]  /*03f0*/  ISETP.GT.AND P1, PT, R7, UR7, PT ;  /* 0x0000000707007c0c */ /* 0x004fc8000bf24270 */
[----:B------:R-:W-:-:S13]  /*0400*/  ISETP.LT.OR P1, PT, R7, UR10, P1 ;  /* 0x0000000a07007c0c */ /* 0x000fda0008f21670 */
[----:B------:R-:W-:Y:S05]  /*0410*/  @P1 BRA `(.L_x_6) ;  /* 0x00000000001c1947 */ /* 0x000fea0003800000 */
[----:B------:R-:W1:Y:S01]  /*0420*/  S2UR UR5, SR_CgaCtaId ;  /* 0x00000000000579c3 */ /* 0x000e620000008800 */
[----:B------:R-:W-:Y:S01]  /*0430*/  VIADD R7, R7, -UR10 ;  /* 0x8000000a07077c36 */ /* 0x000fe20008000000 */
[----:B------:R-:W-:-:S03]  /*0440*/  UMOV UR4, 0x400 ;  /* 0x0000040000047882 */ /* 0x000fc60000000000 */
[----:B0-----:R-:W-:Y:S01]  /*0450*/  IMAD R6, R7, 0x20, R2 ;  /* 0x0000002007067824 */ /* 0x001fe200078e0202 */
[----:B-1----:R-:W-:-:S06]  /*0460*/  ULEA UR4, UR5, UR4, 0x18 ;  /* 0x0000000405047291 */ /* 0x002fcc000f8ec0ff */
[----:B------:R-:W-:-:S05]  /*0470*/  LEA R6, R6, UR4, 0x2 ;  /* 0x0000000406067c11 */ /* 0x000fca000f8e10ff */
[----:B------:R1:W-:Y:S02]  /*0480*/  ATOMS.POPC.INC.32 RZ, [R6+URZ] ;  /* 0x0000000006ff7f8c */ /* 0x0003e4000d8000ff */
.L_x_6:
[----:B------:R-:W-:Y:S05]  /*0490*/  BSYNC.RECONVERGENT B0 ;  /* 0x0000000000007941 */ /* 0x000fea0003800200 */
.L_x_5:
[----:B------:R-:W-:Y:S01]  /*04a0*/  BSSY.RECONVERGENT B0, `(.L_x_7) ;  /* 0x000000e000007945 */ /* 0x000fe20003800200 */
[----:B------:R-:W-:-:S03]  /*04b0*/  ISETP.GT.AND P1, PT, R3, UR6, PT ;  /* 0x0000000603007c0c */ /* 0x000fc6000bf24270 */
[----:B------:R-:W-:Y:S10]  /*04c0*/  @P2 BRA `(.L_x_8) ;  /* 0x00000000002c2947 */ /* 0x000ff40003800000 */
[----:B------:R-:W2:Y:S02]  /*04d0*/  LDG.E.U8 R7, desc[UR8][R4.64+0x2] ;  /* 0x0000020804077981 */ /* 0x000ea4000c1e1100 */
[----:B--2---:R-:W-:-:S04]  /*04e0*/  ISETP.GT.AND P2, PT, R7, UR7, PT ;  /* 0x0000000707007c0c */ /* 0x004fc8000bf44270 */
[----:B------:R-:W-:-:S13]  /*04f0*/  ISETP.LT.OR P2, PT, R7, UR10, P2 ;  /* 0x0000000a07007c0c */ /* 0x000fda0009741670 */
[----:B------:R-:W-:Y:S05]  /*0500*/  @P2 BRA `(.L_x_8) ;  /* 0x00000000001c2947 */ /* 0x000fea0003800000 */
[----:B------:R-:W2:Y:S01]  /*0510*/  S2UR UR5, SR_CgaCtaId ;  /* 0x00000000000579c3 */ /* 0x000ea20000008800 */
[----:B------:R-:W-:Y:S01]  /*0520*/  VIADD R7, R7, -UR10 ;  /* 0x8000000a07077c36 */ /* 0x000fe20008000000 */
[----:B------:R-:W-:-:S03]  /*0530*/  UMOV UR4, 0x400 ;  /* 0x0000040000047882 */ /* 0x000fc60000000000 */
[----:B01----:R-:W-:Y:S01]  /*0540*/  IMAD R6, R7, 0x20, R2 ;  /* 0x0000002007067824 */ /* 0x003fe200078e0202 */
[----:B--2---:R-:W-:-:S06]  /*0550*/  ULEA UR4, UR5, UR4, 0x18 ;  /* 0x0000000405047291 */ /* 0x004fcc000f8ec0ff */
[----:B------:R-:W-:-:S05]  /*0560*/  LEA R6, R6, UR4, 0x2 ;  /* 0x0000000406067c11 */ /* 0x000fca000f8e10ff */
[----:B------:R2:W-:Y:S02]  /*0570*/  ATOMS.POPC.INC.32 RZ, [R6+URZ] ;  /* 0x0000000006ff7f8c */ /* 0x0005e4000d8000ff */
.L_x_8:
[----:B------:R-:W-:Y:S05]  /*0580*/  BSYNC.RECONVERGENT B0 ;  /* 0x0000000000007941 */ /* 0x000fea0003800200 */
.L_x_7:
[----:B------:R-:W-:Y:S04]  /*0590*/  BSSY.RECONVERGENT B0, `(.L_x_9) ;  /* 0x000000d000007945 */ /* 0x000fe80003800200 */
[----:B------:R-:W-:Y:S05]  /*05a0*/  @P3 BRA `(.L_x_10) ;  /* 0x00000000002c3947 */ /* 0x000fea0003800000 */
[----:B------:R-:W3:Y:S02]  /*05b0*/  LDG.E.U8 R7, desc[UR8][R4.64+0x3] ;  /* 0x0000030804077981 */ /* 0x000ee4000c1e1100 */
[----:B---3--:R-:W-:-:S04]  /*05c0*/  ISETP.GT.AND P2, PT, R7, UR7, PT ;  /* 0x0000000707007c0c */ /* 0x008fc8000bf44270 */
[----:B------:R-:W-:-:S13]  /*05d0*/  ISETP.LT.OR P2, PT, R7, UR10, P2 ;  /* 0x0000000a07007c0c */ /* 0x000fda0009741670 */
[----:B------:R-:W-:Y:S05]  /*05e0*/  @P2 BRA `(.L_x_10) ;  /* 0x00000000001c2947 */ /* 0x000fea0003800000 */
[----:B------:R-:W3:Y:S01]  /*05f0*/  S2UR UR5, SR_CgaCtaId ;  /* 0x00000000000579c3 */ /* 0x000ee20000008800 */
[----:B------:R-:W-:Y:S01]  /*0600*/  VIADD R7, R7, -UR10 ;  /* 0x8000000a07077c36 */ /* 0x000fe20008000000 */
[----:B------:R-:W-:-:S03]  /*0610*/  UMOV UR4, 0x400 ;  /* 0x0000040000047882 */ /* 0x000fc60000000000 */
[----:B012---:R-:W-:Y:S01]  /*0620*/  IMAD R6, R7, 0x20, R2 ;  /* 0x0000002007067824 */ /* 0x007fe200078e0202 */
[----:B---3--:R-:W-:-:S06]  /*0630*/  ULEA UR4, UR5, UR4, 0x18 ;  /* 0x0000000405047291 */ /* 0x008fcc000f8ec0ff */
[----:B------:R-:W-:-:S05]  /*0640*/  LEA R6, R6, UR4, 0x2 ;  /* 0x0000000406067c11 */ /* 0x000fca000f8e10ff */
[----:B------:R3:W-:Y:S02]  /*0650*/  ATOMS.POPC.INC.32 RZ, [R6+URZ] ;  /* 0x0000000006ff7f8c */ /* 0x0007e4000d8000ff */
.L_x_10:
[----:B------:R-:W-:Y:S05]  /*0660*/  BSYNC.RECONVERGENT B0 ;  /* 0x0000000000007941 */ /* 0x000fea0003800200 */
.L_x_9:
[----:B------:R-:W-:Y:S04]  /*0670*/  BSSY.RECONVERGENT B0, `(.L_x_11) ;  /* 0x000000d000007945 */ /* 0x000fe80003800200 */
[----:B------:R-:W-:Y:S05]  /*0680*/  @P4 BRA `(.L_x_12) ;  /* 0x00000000002c4947 */ /* 0x000fea0003800000 */
[----:B------:R-:W4:Y:S02]  /*0690*/  LDG.E.U8 R7, desc[UR8][R4.64+0x4] ;  /* 0x0000040804077981 */ /* 0x000f24000c1e1100 */
[----:B----4-:R-:W-:-:S04]  /*06a0*/  ISETP.GT.AND P2, PT, R7, UR7, PT ;  /* 0x0000000707007c0c */ /* 0x010fc8000bf44270 */
[----:B------:R-:W-:-:S13]  /*06b0*/  ISETP.LT.OR P2, PT, R7, UR10, P2 ;  /* 0x0000000a07007c0c */ /* 0x000fda0009741670 */
[----:B------:R-:W-:Y:S05]  /*06c0*/  @P2 BRA `(.L_x_12) ;  /* 0x00000000001c2947 */ /* 0x000fea0003800000 */
[----:B------:R-:W4:Y:S01]  /*06d0*/  S2UR UR5, SR_CgaCtaId ;  /* 0x00000000000579c3 */ /* 0x000f220000008800 */
[----:B------:R-:W-:Y:S01]  /*06e0*/  VIADD R7, R7, -UR10 ;  /* 0x8000000a07077c36 */ /* 0x000fe20008000000 */
[----:B------:R-:W-:-:S03]  /*06f0*/  UMOV UR4, 0x400 ;  /* 0x0000040000047882 */ /* 0x000fc60000000000 */
[----:B0123--:R-:W-:Y:S01]  /*0700*/  IMAD R6, R7, 0x20, R2 ;  /* 0x0000002007067824 */ /* 0x00ffe200078e0202 */
[----:B----4-:R-:W-:-:S06]  /*0710*/  ULEA UR4, UR5, UR4, 0x18 ;  /* 0x0000000405047291 */ /* 0x010fcc000f8ec0ff */
[----:B------:R-:W-:-:S05]  /*0720*/  LEA R6, R6, UR4, 0x2 ;  /* 0x0000000406067c11 */ /* 0x000fca000f8e10ff */
[----:B------:R4:W-:Y:S02]  /*0730*/  ATOMS.POPC.INC.32 RZ, [R6+URZ] ;  /* 0x0000000006ff7f8c */ /* 0x0009e4000d8000ff */
.L_x_12:
[----:B------:R-:W-:Y:S05]  /*0740*/  BSYNC.RECONVERGENT B0 ;  /* 0x0000000000007941 */ /* 0x000fea0003800200 */
.L_x_11:
[----:B------:R-:W-:Y:S04]  /*0750*/  BSSY.RECONVERGENT B0, `(.L_x_13) ;  /* 0x000000d000007945 */ /* 0x000fe80003800200 */
[----:B------:R-:W-:Y:S05]  /*0760*/  @P5 BRA `(.L_x_14) ;  /* 0x00000000002c5947 */ /* 0x000fea0003800000 */
[----:B------:R-:W5:Y:S02]  /*0770*/  LDG.E.U8 R7, desc[UR8][R4.64+0x5] ;  /* 0x0000050804077981 */ /* 0x000f64000c1e1100 */
[----:B-----5:R-:W-:-:S04]  /*0780*/  ISETP.GT.AND P2, PT, R7, UR7, PT ;  /* 0x0000000707007c0c */ /* 0x020fc8000bf44270 */
[----:B------:R-:W-:-:S13]  /*0790*/  ISETP.LT.OR P2, PT, R7, UR10, P2 ;  /* 0x0000000a07007c0c */ /* 0x000fda0009741670 */
[----:B------:R-:W-:Y:S05]  /*07a0*/  @P2 BRA `(.L_x_14) ;  /* 0x00000000001c2947 */ /* 0x000fea0003800000 */
[----:B------:R-:W5:Y:S01]  /*07b0*/  S2UR UR5, SR_CgaCtaId ;  /* 0x00000000000579c3 */ /* 0x000f620000008800 */
[----:B------:R-:W-:Y:S01]  /*07c0*/  VIADD R7, R7, -UR10 ;  /* 0x8000000a07077c36 */ /* 0x000fe20008000000 */
[----:B------:R-:W-:-:S03]  /*07d0*/  UMOV UR4, 0x400 ;  /* 0x0000040000047882 */ /* 0x000fc60000000000 */
[----:B01234-:R-:W-:Y:S01]  /*07e0*/  IMAD R6, R7, 0x20, R2 ;  /* 0x0000002007067824 */ /* 0x01ffe200078e0202 */
[----:B-----5:R-:W-:-:S06]  /*07f0*/  ULEA UR4, UR5, UR4, 0x18 ;  /* 0x0000000405047291 */ /* 0x020fcc000f8ec0ff */
[----:B------:R-:W-:-:S05]  /*0800*/  LEA R6, R6, UR4, 0x2 ;  /* 0x0000000406067c11 */ /* 0x000fca000f8e10ff */
[----:B------:R0:W-:Y:S02]  /*0810*/  ATOMS.POPC.INC.32 RZ, [R6+URZ] ;  /* 0x0000000006ff7f8c */ /* 0x0001e4000d8000ff */
.L_x_14:
[----:B------:R-:W-:Y:S05]  /*0820*/  BSYNC.RECONVERGENT B0 ;  /* 0x0000000000007941 */ /* 0x000fea0003800200 */
.L_x_13:
        /* <DEDUP_REMOVED lines=13> */
.L_x_16:
[----:B------:R-:W-:Y:S05]  /*0900*/  BSYNC.RECONVERGENT B0 ;  /* 0x0000000000007941 */ /* 0x000fea0003800200 */
.L_x_15:
        /* <DEDUP_REMOVED lines=9> */
[----:B------:R-:W-:Y:S01]  /*09a0*/  IMAD R2, R5, 0x20, R2 ;  /* 0x0000002005027824 */ /* 0x000fe200078e0202 */
[----:B-----5:R-:W-:-:S06]  /*09b0*/  ULEA UR4, UR5, UR4, 0x18 ;  /* 0x0000000405047291 */ /* 0x020fcc000f8ec0ff */
[----:B------:R-:W-:-:S05]  /*09c0*/  LEA R2, R2, UR4, 0x2 ;  /* 0x0000000402027c11 */ /* 0x000fca000f8e10ff */
[----:B------:R0:W-:Y:S02]  /*09d0*/  ATOMS.POPC.INC.32 RZ, [R2+URZ] ;  /* 0x0000000002ff7f8c */ /* 0x0001e4000d8000ff */
.L_x_18:
[----:B------:R-:W-:Y:S05]  /*09e0*/  BSYNC.RECONVERGENT B0 ;  /* 0x0000000000007941 */ /* 0x000fea0003800200 */
.L_x_17:
[----:B------:R-:W-:Y:S06]  /*09f0*/  BAR.SYNC.DEFER_BLOCKING 0x0 ;  /* 0x0000000000007b1d */ /* 0x000fec0000010000 */
[----:B------:R-:W-:Y:S05]  /*0a00*/  @P1 EXIT ;  /* 0x000000000000194d */ /* 0x000fea0003800000 */
[----:B------:R-:W5:Y:S01]  /*0a10*/  S2UR UR5, SR_CgaCtaId ;  /* 0x00000000000579c3 */ /* 0x000f620000008800 */
[----:B------:R-:W-:-:S07]  /*0a20*/  UMOV UR4, 0x400 ;  /* 0x0000040000047882 */ /* 0x000fce0000000000 */
[----:B------:R-:W0:Y:S01]  /*0a30*/  LDC.64 R28, c[0x0][0x388] ;  /* 0x0000e200ff1c7b82 */ /* 0x000e220000000a00 */
[----:B-----5:R-:W-:-:S12]  /*0a40*/  ULEA UR4, UR5, UR4, 0x18 ;  /* 0x0000000405047291 */ /* 0x020fd8000f8ec0ff */
.L_x_19:
[----:B0-----:R-:W-:-:S05]  /*0a50*/  LEA R2, R3, UR4, 0x7 ;  /* 0x0000000403027c11 */ /* 0x001fca000f8e38ff */
[----:B------:R-:W0:Y:S04]  /*0a60*/  LDS.128 R16, [R2] ;  /* 0x0000000002107984 */ /* 0x000e280000000c00 */
[----:B------:R-:W5:Y:S04]  /*0a70*/  LDS.128 R20, [R2+0x10] ;  /* 0x0000100002147984 */ /* 0x000f680000000c00 */
[----:B-1234-:R-:W1:Y:S04]  /*0a80*/  LDS.128 R4, [R2+0x20] ;  /* 0x0000200002047984 */ /* 0x01ee680000000c00 */
[----:B------:R-:W2:Y:S04]  /*0a90*/  LDS.128 R8, [R2+0x30] ;  /* 0x0000300002087984 */ /* 0x000ea80000000c00 */
[----:B------:R-:W3:Y:S04]  /*0aa0*/  LDS.128 R12, [R2+0x40] ;  /* 0x00004000020c7984 */ /* 0x000ee80000000c00 */
[----:B------:R-:W-:Y:S01]  /*0ab0*/  LDS.128 R24, [R2+0x70] ;  /* 0x0000700002187984 */ /* 0x000fe20000000c00 */
[----:B0-----:R-:W-:-:S04]  /*0ac0*/  IADD3 R16, PT, PT, R18, R17, R16 ;  /* 0x0000001112107210 */ /* 0x001fc80007ffe010 */
[----:B-----5:R-:W-:Y:S02]  /*0ad0*/  IADD3 R20, PT, PT, R20, R19, R16 ;  /* 0x0000001314147210 */ /* 0x020fe40007ffe010 */
[----:B------:R-:W0:Y:S02]  /*0ae0*/  LDS.128 R16, [R2+0x50] ;  /* 0x0000500002107984 */ /* 0x000e240000000c00 */
[----:B------:R-:W-:-:S04]  /*0af0*/  IADD3 R20, PT, PT, R22, R21, R20 ;  /* 0x0000001516147210 */ /* 0x000fc80007ffe014 */
[----:B-1----:R-:W-:Y:S02]  /*0b00*/  IADD3 R4, PT, PT, R4, R23, R20 ;  /* 0x0000001704047210 */ /* 0x002fe40007ffe014 */
[----:B------:R-:W1:Y:S02]  /*0b10*/  LDS.128 R20, [R2+0x60] ;  /* 0x0000600002147984 */ /* 0x000e640000000c00 */
[----:B------:R-:W-:-:S04]  /*0b20*/  IADD3 R4, PT, PT, R6, R5, R4 ;  /* 0x0000000506047210 */ /* 0x000fc80007ffe004 */
[----:B--2---:R-:W-:-:S04]  /*0b30*/  IADD3 R4, PT, PT, R8, R7, R4 ;  /* 0x0000000708047210 */ /* 0x004fc80007ffe004 */
[----:B------:R-:W-:-:S04]  /*0b40*/  IADD3 R4, PT, PT, R10, R9, R4 ;  /* 0x000000090a047210 */ /* 0x000fc80007ffe004 */
[----:B---3--:R-:W-:-:S04]  /*0b50*/  IADD3 R4, PT, PT, R12, R11, R4 ;  /* 0x0000000b0c047210 */ /* 0x008fc80007ffe004 */
[----:B------:R-:W-:-:S04]  /*0b60*/  IADD3 R4, PT, PT, R14, R13, R4 ;  /* 0x0000000d0e047210 */ /* 0x000fc80007ffe004 */
[----:B0-----:R-:W-:-:S04]  /*0b70*/  IADD3 R4, PT, PT, R16, R15, R4 ;  /* 0x0000000f10047210 */ /* 0x001fc80007ffe004 */
[----:B------:R-:W-:-:S04]  /*0b80*/  IADD3 R4, PT, PT, R18, R17, R4 ;  /* 0x0000001112047210 */ /* 0x000fc80007ffe004 */
[----:B-1----:R-:W-:-:S04]  /*0b90*/  IADD3 R4, PT, PT, R20, R19, R4 ;  /* 0x0000001314047210 */ /* 0x002fc80007ffe004 */
[----:B------:R-:W-:-:S04]  /*0ba0*/  IADD3 R4, PT, PT, R22, R21, R4 ;  /* 0x0000001516047210 */ /* 0x000fc80007ffe004 */
[----:B------:R-:W-:-:S04]  /*0bb0*/  IADD3 R4, PT, PT, R24, R23, R4 ;  /* 0x0000001718047210 */ /* 0x000fc80007ffe004 */
[----:B------:R-:W-:Y:S01]  /*0bc0*/  IADD3 R26, PT, PT, R26, R25, R4 ;  /* 0x000000191a1a7210 */ /* 0x000fe20007ffe004 */
[----:B------:R-:W-:-:S04]  /*0bd0*/  IMAD.WIDE R4, R3, 0x4, R28 ;  /* 0x0000000403047825 */ /* 0x000fc800078e021c */
[----:B------:R-:W-:Y:S02]  /*0be0*/  IMAD.IADD R3, R0, 0x1, R3 ;  /* 0x0000000100037824 */ /* 0x000fe400078e0203 */
[----:B------:R-:W-:-:S03]  /*0bf0*/  IMAD.IADD R27, R27, 0x1, R26 ;  /* 0x000000011b1b7824 */ /* 0x000fc600078e021a */
[----:B------:R-:W-:Y:S02]  /*0c00*/  ISETP.GT.AND P0, PT, R3, UR6, PT ;  /* 0x0000000603007c0c */ /* 0x000fe4000bf04270 */
[----:B------:R0:W-:Y:S11]  /*0c10*/  REDG.E.ADD.STRONG.GPU desc[UR8][R4.64], R27 ;  /* 0x0000001b0400798e */ /* 0x0001f6000c12e108 */
[----:B------:R-:W-:Y:S05]  /*0c20*/  @!P0 BRA `(.L_x_19) ;  /* 0xfffffffc00888947 */ /* 0x000fea000383ffff */
[----:B------:R-:W-:Y:S05]  /*0c30*/  EXIT ;  /* 0x000000000000794d */ /* 0x000fea0003800000 */
.L_x_20:
[----:B------:R-:W-:-:S00]  /*0c40*/  BRA `(.L_x_20) ;  /* 0xfffffffc00fc7947 */ /* 0x000fc0000383ffff */
[----:B------:R-:W-:-:S00]  /*0c50*/  NOP ;  /* 0x0000000000007918 */ /* 0x000fc00000000000 */
        /* <DEDUP_REMOVED lines=10> */
.L_x_21:


//--------------------- .nv.shared._Z16histogram_kernelPKcPjjii --------------------------
	.section	.nv.shared._Z16histogram_kernelPKcPjjii,"aw",@nobits
	.sectionflags	@""
	.align	16
	.zero		1024


//--------------------- .nv.shared.reserved.0     --------------------------
	.section	.nv.shared.reserved.0,"aw",@nobits
	.weak		__nv_reservedSMEM_offset_0_alias
	.size		__nv_reservedSMEM_offset_0_alias, 0, 64
	.other		__nv_reservedSMEM_offset_0_alias,@"STO_CUDA_RESERVED_SHARED STV_DEFAULT"
__nv_reservedSMEM_offset_0_alias:
	.zero		0
	.zero		64


//--------------------- .nv.constant0._Z16histogram_kernelPKcPjjii --------------------------
	.section	.nv.constant0._Z16histogram_kernelPKcPjjii,"a",@progbits
	.sectionflags	@""
	.align	4
.nv.constant0._Z16histogram_kernelPKcPjjii:
	.zero		924


//--------------------- SYMBOLS --------------------------

	.type		.nv.reservedSmem.offset0,@object
	.size		.nv.reservedSmem.offset0,0x4
	.type		.nv.reservedSmem.cap,@object
	.size		.nv.reservedSmem.cap,0x4
